//
// Generated by NVIDIA NVVM Compiler
//
// Compiler Build ID: CL-36424714
// Cuda compilation tools, release 13.0, V13.0.88
// Based on NVVM 20.0.0
//

.version 9.0
.target sm_100
.address_size 64

	// .globl	accumulationKernel

.visible .entry accumulationKernel(
	.param .u32 accumulationKernel_param_0,
	.param .u64 .ptr .align 1 accumulationKernel_param_1,
	.param .u64 .ptr .align 1 accumulationKernel_param_2
)
{
	.reg .pred 	%p<2>;
	.reg .b32 	%r<6>;
	.reg .b64 	%rd<8>;
	.reg .b64 	%fd<4>;

	ld.param.u32 	%r2, [accumulationKernel_param_0];
	ld.param.u64 	%rd1, [accumulationKernel_param_1];
	ld.param.u64 	%rd2, [accumulationKernel_param_2];
	mov.u32 	%r3, %ntid.x;
	mov.u32 	%r4, %ctaid.x;
	mov.u32 	%r5, %tid.x;
	mad.lo.s32 	%r1, %r3, %r4, %r5;
	setp.ge.s32 	%p1, %r1, %r2;
	@%p1 bra 	$L__BB0_2;
	cvta.to.global.u64 	%rd3, %rd2;
	cvta.to.global.u64 	%rd4, %rd1;
	mul.wide.s32 	%rd5, %r1, 8;
	add.s64 	%rd6, %rd3, %rd5;
	ld.global.f64 	%fd1, [%rd6];
	add.s64 	%rd7, %rd4, %rd5;
	ld.global.f64 	%fd2, [%rd7];
	add.f64 	%fd3, %fd1, %fd2;
	st.global.f64 	[%rd7], %fd3;
$L__BB0_2:
	ret;

}


// ===== COMPILED SASS (sm_100) =====

	.target	sm_100

	.elftype	@"ET_EXEC"


//--------------------- .note.nv.tkinfo           --------------------------
	.section	.note.nv.tkinfo,"",@"SHT_NOTE"
	.sectionflags	@"SHF_NOTE_NV_TKINFO"
	.tkinfo
        /*0018*/ 	.word	0x00000002
        /*0030*/ 	.string	""
        /*0030*/ 	.string	"ptxas"
        /*0030*/ 	.string	"Cuda compilation tools, release 13.0, V13.0.88"
        /*0030*/ 	.string	"Build cuda_13.0.r13.0/compiler.36424714_0"
        /*0030*/ 	.string	"-arch sm_100 -m 64 "



//--------------------- .note.nv.cuinfo           --------------------------
	.section	.note.nv.cuinfo,"",@"SHT_NOTE"
	.sectionflags	@"SHF_NOTE_NV_CUINFO"
        /*0018*/ 	.short	0x0002
        /*001a*/ 	.short	0x0064
        /*001c*/ 	.short	0x0082
	.zero		2


//--------------------- .nv.info                  --------------------------
	.section	.nv.info,"",@"SHT_CUDA_INFO"
	.align	4


	//----- nvinfo : EIATTR_REGCOUNT
	.align		4
        /*0000*/ 	.byte	0x04, 0x2f
        /*0002*/ 	.short	(.L_1 - .L_0)
	.align		4
.L_0:
        /*0004*/ 	.word	index@(accumulationKernel)
        /*0008*/ 	.word	0x0000000a


	//----- nvinfo : EIATTR_FRAME_SIZE
	.align		4
.L_1:
        /*000c*/ 	.byte	0x04, 0x11
        /*000e*/ 	.short	(.L_3 - .L_2)
	.align		4
.L_2:
        /*0010*/ 	.word	index@(accumulationKernel)
        /*0014*/ 	.word	0x00000000


	//----- nvinfo : EIATTR_MIN_STACK_SIZE
	.align		4
.L_3:
        /*0018*/ 	.byte	0x04, 0x12
        /*001a*/ 	.short	(.L_5 - .L_4)
	.align		4
.L_4:
        /*001c*/ 	.word	index@(accumulationKernel)
        /*0020*/ 	.word	0x00000000
.L_5:


//--------------------- .nv.compat                --------------------------
	.section	.nv.compat,"",@"SHT_CUDA_COMPAT_INFO"
	.align	4
        /*0000*/ 	.byte	0x02, 0x09, 0x00, 0x00, 0x02, 0x02, 0x01, 0x00, 0x02, 0x05, 0x05, 0x00, 0x03, 0x07, 0x01, 0x01
        /*0010*/ 	.byte	0x02, 0x03, 0x00, 0x00, 0x02, 0x06, 0x01, 0x00, 0x04, 0x0b, 0x08, 0x00, 0x01, 0x00, 0x00, 0x00
        /*0020*/ 	.byte	0x00, 0x00, 0x00, 0x00


//--------------------- .nv.info.accumulationKernel --------------------------
	.section	.nv.info.accumulationKernel,"",@"SHT_CUDA_INFO"
	.sectionflags	@""
	.align	4


	//----- nvinfo : EIATTR_CUDA_API_VERSION
	.align		4
        /*0000*/ 	.byte	0x04, 0x37
        /*0002*/ 	.short	(.L_7 - .L_6)
.L_6:
        /*0004*/ 	.word	0x00000082


	//----- nvinfo : EIATTR_KPARAM_INFO
	.align		4
.L_7:
        /*0008*/ 	.byte	0x04, 0x17
        /*000a*/ 	.short	(.L_9 - .L_8)
.L_8:
        /*000c*/ 	.word	0x00000000
        /*0010*/ 	.short	0x0002
        /*0012*/ 	.short	0x0010
        /*0014*/ 	.byte	0x00, 0xf5, 0x21, 0x00


	//----- nvinfo : EIATTR_KPARAM_INFO
	.align		4
.L_9:
        /*0018*/ 	.byte	0x04, 0x17
        /*001a*/ 	.short	(.L_11 - .L_10)
.L_10:
        /*001c*/ 	.word	0x00000000
        /*0020*/ 	.short	0x0001
        /*0022*/ 	.short	0x0008
        /*0024*/ 	.byte	0x00, 0xf5, 0x21, 0x00


	//----- nvinfo : EIATTR_KPARAM_INFO
	.align		4
.L_11:
        /*0028*/ 	.byte	0x04, 0x17
        /*002a*/ 	.short	(.L_13 - .L_12)
.L_12:
        /*002c*/ 	.word	0x00000000
        /*0030*/ 	.short	0x0000
        /*0032*/ 	.short	0x0000
        /*0034*/ 	.byte	0x00, 0xf0, 0x11, 0x00


	//----- nvinfo : EIATTR_SPARSE_MMA_MASK
	.align		4
.L_13:
        /*0038*/ 	.byte	0x03, 0x50
        /*003a*/ 	.short	0x0000


	//----- nvinfo : EIATTR_MAXREG_COUNT
	.align		4
        /*003c*/ 	.byte	0x03, 0x1b
        /*003e*/ 	.short	0x00ff


	//----- nvinfo : EIATTR_MERCURY_ISA_VERSION
	.align		4
        /*0040*/ 	.byte	0x03, 0x5f
        /*0042*/ 	.short	0x0101


	//----- nvinfo : EIATTR_VRC_CTA_INIT_COUNT
	.align		4
        /*0044*/ 	.byte	0x02, 0x4a
	.zero		1
	.zero		1


	//----- nvinfo : EIATTR_EXIT_INSTR_OFFSETS
	.align		4
        /*0048*/ 	.byte	0x04, 0x1c
        /*004a*/ 	.short	(.L_15 - .L_14)


	//   ....[0]....
.L_14:
        /*004c*/ 	.word	0x00000070


	//   ....[1]....
        /*0050*/ 	.word	0x00000110


	//----- nvinfo : EIATTR_CBANK_PARAM_SIZE
	.align		4
.L_15:
        /*0054*/ 	.byte	0x03, 0x19
        /*0056*/ 	.short	0x0018


	//----- nvinfo : EIATTR_PARAM_CBANK
	.align		4
        /*0058*/ 	.byte	0x04, 0x0a
        /*005a*/ 	.short	(.L_17 - .L_16)
	.align		4
.L_16:
        /*005c*/ 	.word	index@(.nv.constant0.accumulationKernel)
        /*0060*/ 	.short	0x0380
        /*0062*/ 	.short	0x0018


	//----- nvinfo : EIATTR_SW_WAR
	.align		4
.L_17:
        /*0064*/ 	.byte	0x04, 0x36
        /*0066*/ 	.short	(.L_19 - .L_18)
.L_18:
        /*0068*/ 	.word	0x00000008
.L_19:


//--------------------- .nv.callgraph             --------------------------
	.section	.nv.callgraph,"",@"SHT_CUDA_CALLGRAPH"
	.align	4
	.sectionentsize	8
	.align		4
        /*0000*/ 	.word	0x00000000
	.align		4
        /*0004*/ 	.word	0xffffffff
	.align		4
        /*0008*/ 	.word	0x00000000
	.align		4
        /*000c*/ 	.word	0xfffffffe
	.align		4
        /*0010*/ 	.word	0x00000000
	.align		4
        /*0014*/ 	.word	0xfffffffd
	.align		4
        /*0018*/ 	.word	0x00000000
	.align		4
        /*001c*/ 	.word	0xfffffffc


//--------------------- .text.accumulationKernel  --------------------------
	.section	.text.accumulationKernel,"ax",@progbits
	.align	128
        .global         accumulationKernel
        .type           accumulationKernel,@function
        .size           accumulationKernel,(.L_x_1 - accumulationKernel)
        .other          accumulationKernel,@"STO_CUDA_ENTRY STV_DEFAULT"
accumulationKernel:
.text.accumulationKernel:
[----:B------:R-:W-:Y:S01]  /*0000*/  LDC R1, c[0x0][0x37c] ;  /* 0x0000df00ff017b82 */ /* 0x000fe20000000800 */
[----:B------:R-:W0:Y:S01]  /*0010*/  S2R R7, SR_CTAID.X ;  /* 0x0000000000077919 */ /* 0x000e220000002500 */
[----:B------:R-:W0:Y:S01]  /*0020*/  LDCU UR4, c[0x0][0x360] ;  /* 0x00006c00ff0477ac */ /* 0x000e220008000800 */
[----:B------:R-:W0:Y:S01]  /*0030*/  S2R R0, SR_TID.X ;  /* 0x0000000000007919 */ /* 0x000e220000002100 */
[----:B------:R-:W1:Y:S01]  /*0040*/  LDCU UR5, c[0x0][0x380] ;  /* 0x00007000ff0577ac */ /* 0x000e620008000800 */
[----:B0-----:R-:W-:-:S05]  /*0050*/  IMAD R7, R7, UR4, R0 ;  /* 0x0000000407077c24 */ /* 0x001fca000f8e0200 */
[----:B-1----:R-:W-:-:S13]  /*0060*/  ISETP.GE.AND P0, PT, R7, UR5, PT ;  /* 0x0000000507007c0c */ /* 0x002fda000bf06270 */
[----:B------:R-:W-:Y:S05]  /*0070*/  @P0 EXIT ;  /* 0x000000000000094d */ /* 0x000fea0003800000 */
[----:B------:R-:W0:Y:S01]  /*0080*/  LDC.64 R2, c[0x0][0x390] ;  /* 0x0000e400ff027b82 */ /* 0x000e220000000a00 */
[----:B------:R-:W1:Y:S07]  /*0090*/  LDCU.64 UR4, c[0x0][0x358] ;  /* 0x00006b00ff0477ac */ /* 0x000e6e0008000a00 */
[----:B------:R-:W2:Y:S01]  /*00a0*/  LDC.64 R4, c[0x0][0x388] ;  /* 0x0000e200ff047b82 */ /* 0x000ea20000000a00 */
[----:B0-----:R-:W-:-:S06]  /*00b0*/  IMAD.WIDE R2, R7, 0x8, R2 ;  /* 0x0000000807027825 */ /* 0x001fcc00078e0202 */
[----:B-1----:R-:W3:Y:S01]  /*00c0*/  LDG.E.64 R2, desc[UR4][R2.64] ;  /* 0x0000000402027981 */ /* 0x002ee2000c1e1b00 */
[----:B--2---:R-:W-:-:S05]  /*00d0*/  IMAD.WIDE R4, R7, 0x8, R4 ;  /* 0x0000000807047825 */ /* 0x004fca00078e0204 */
[----:B------:R-:W3:Y:S02]  /*00e0*/  LDG.E.64 R6, desc[UR4][R4.64] ;  /* 0x0000000404067981 */ /* 0x000ee4000c1e1b00 */
[----:B---3--:R-:W-:-:S07]  /*00f0*/  DADD R6, R2, R6 ;  /* 0x0000000002067229 */ /* 0x008fce0000000006 */
[----:B------:R-:W-:Y:S01]  /*0100*/  STG.E.64 desc[UR4][R4.64], R6 ;  /* 0x0000000604007986 */ /* 0x000fe2000c101b04 */
[----:B------:R-:W-:Y:S05]  /*0110*/  EXIT ;  /* 0x000000000000794d */ /* 0x000fea0003800000 */
.L_x_0:
[----:B------:R-:W-:-:S00]  /*0120*/  BRA `(.L_x_0) ;  /* 0xfffffffc00fc7947 */ /* 0x000fc0000383ffff */
[----:B------:R-:W-:-:S00]  /*0130*/  NOP ;  /* 0x0000000000007918 */ /* 0x000fc00000000000 */
        /* <DEDUP_REMOVED lines=12> */
.L_x_1:


//--------------------- .nv.shared.reserved.0     --------------------------
	.section	.nv.shared.reserved.0,"aw",@nobits
	.weak		__nv_reservedSMEM_offset_0_alias
	.size		__nv_reservedSMEM_offset_0_alias, 0, 64
	.other		__nv_reservedSMEM_offset_0_alias,@"STO_CUDA_RESERVED_SHARED STV_DEFAULT"
__nv_reservedSMEM_offset_0_alias:
	.zero		0
	.zero		64


//--------------------- .nv.constant0.accumulationKernel --------------------------
	.section	.nv.constant0.accumulationKernel,"a",@progbits
	.sectionflags	@""
	.align	4
.nv.constant0.accumulationKernel:
	.zero		920


//--------------------- SYMBOLS --------------------------

	.type		.nv.reservedSmem.offset0,@object
	.size		.nv.reservedSmem.offset0,0x4
